//
// Generated by NVIDIA NVVM Compiler
//
// Compiler Build ID: CL-36424714
// Cuda compilation tools, release 13.0, V13.0.88
// Based on NVVM 20.0.0
//

.version 9.0
.target sm_100
.address_size 64

	// .globl	_Z17matMulConditionalPKfS0_Pfi

.visible .entry _Z17matMulConditionalPKfS0_Pfi(
	.param .u64 .ptr .align 1 _Z17matMulConditionalPKfS0_Pfi_param_0,
	.param .u64 .ptr .align 1 _Z17matMulConditionalPKfS0_Pfi_param_1,
	.param .u64 .ptr .align 1 _Z17matMulConditionalPKfS0_Pfi_param_2,
	.param .u32 _Z17matMulConditionalPKfS0_Pfi_param_3
)
{
	.reg .pred 	%p<11>;
	.reg .b32 	%r<43>;
	.reg .b32 	%f<68>;
	.reg .b64 	%rd<67>;

	ld.param.u64 	%rd13, [_Z17matMulConditionalPKfS0_Pfi_param_0];
	ld.param.u64 	%rd14, [_Z17matMulConditionalPKfS0_Pfi_param_1];
	ld.param.u64 	%rd15, [_Z17matMulConditionalPKfS0_Pfi_param_2];
	ld.param.u32 	%r18, [_Z17matMulConditionalPKfS0_Pfi_param_3];
	cvta.to.global.u64 	%rd1, %rd14;
	cvta.to.global.u64 	%rd2, %rd13;
	cvta.to.global.u64 	%rd3, %rd15;
	mov.u32 	%r19, %ctaid.y;
	mov.u32 	%r20, %ntid.y;
	mov.u32 	%r21, %tid.y;
	mad.lo.s32 	%r1, %r19, %r20, %r21;
	mov.u32 	%r22, %ctaid.x;
	mov.u32 	%r23, %ntid.x;
	mov.u32 	%r2, %tid.x;
	mad.lo.s32 	%r3, %r22, %r23, %r2;
	max.s32 	%r24, %r1, %r3;
	setp.ge.s32 	%p1, %r24, %r18;
	@%p1 bra 	$L__BB0_15;
	mul.lo.s32 	%r4, %r18, %r1;
	and.b32  	%r5, %r18, 7;
	setp.lt.u32 	%p2, %r18, 8;
	mov.f32 	%f67, 0f00000000;
	mov.b32 	%r41, 0;
	@%p2 bra 	$L__BB0_4;
	and.b32  	%r26, %r18, 2147483640;
	neg.s32 	%r39, %r26;
	mul.wide.s32 	%rd16, %r18, 8;
	add.s64 	%rd4, %rd1, %rd16;
	mul.wide.s32 	%rd17, %r18, 12;
	add.s64 	%rd5, %rd1, %rd17;
	mul.wide.s32 	%rd18, %r18, 16;
	add.s64 	%rd6, %rd1, %rd18;
	mul.wide.s32 	%rd19, %r18, 20;
	add.s64 	%rd7, %rd1, %rd19;
	mul.wide.s32 	%rd20, %r18, 24;
	add.s64 	%rd8, %rd1, %rd20;
	mul.wide.s32 	%rd21, %r18, 28;
	add.s64 	%rd9, %rd1, %rd21;
	mul.wide.u32 	%rd22, %r4, 4;
	add.s64 	%rd23, %rd22, %rd2;
	add.s64 	%rd66, %rd23, 16;
	mov.f32 	%f67, 0f00000000;
	mov.u32 	%r38, %r3;
$L__BB0_3:
	.pragma "nounroll";
	and.b32  	%r41, %r18, 2147483640;
	mul.wide.s32 	%rd24, %r38, 4;
	mul.wide.s32 	%rd25, %r18, 4;
	add.s64 	%rd26, %rd1, %rd24;
	add.s64 	%rd27, %rd26, %rd25;
	add.s64 	%rd28, %rd4, %rd24;
	add.s64 	%rd29, %rd5, %rd24;
	add.s64 	%rd30, %rd6, %rd24;
	add.s64 	%rd31, %rd7, %rd24;
	add.s64 	%rd32, %rd8, %rd24;
	add.s64 	%rd33, %rd9, %rd24;
	ld.global.f32 	%f16, [%rd66+-16];
	ld.global.f32 	%f17, [%rd26];
	fma.rn.f32 	%f18, %f16, %f17, %f67;
	ld.global.f32 	%f19, [%rd66+-12];
	ld.global.f32 	%f20, [%rd27];
	fma.rn.f32 	%f21, %f19, %f20, %f18;
	ld.global.f32 	%f22, [%rd66+-8];
	ld.global.f32 	%f23, [%rd28];
	fma.rn.f32 	%f24, %f22, %f23, %f21;
	ld.global.f32 	%f25, [%rd66+-4];
	ld.global.f32 	%f26, [%rd29];
	fma.rn.f32 	%f27, %f25, %f26, %f24;
	ld.global.f32 	%f28, [%rd66];
	ld.global.f32 	%f29, [%rd30];
	fma.rn.f32 	%f30, %f28, %f29, %f27;
	ld.global.f32 	%f31, [%rd66+4];
	ld.global.f32 	%f32, [%rd31];
	fma.rn.f32 	%f33, %f31, %f32, %f30;
	ld.global.f32 	%f34, [%rd66+8];
	ld.global.f32 	%f35, [%rd32];
	fma.rn.f32 	%f36, %f34, %f35, %f33;
	ld.global.f32 	%f37, [%rd66+12];
	ld.global.f32 	%f38, [%rd33];
	fma.rn.f32 	%f67, %f37, %f38, %f36;
	add.s32 	%r39, %r39, 8;
	shl.b32 	%r27, %r18, 3;
	add.s32 	%r38, %r38, %r27;
	add.s64 	%rd66, %rd66, 32;
	setp.ne.s32 	%p3, %r39, 0;
	@%p3 bra 	$L__BB0_3;
$L__BB0_4:
	setp.eq.s32 	%p4, %r5, 0;
	@%p4 bra 	$L__BB0_12;
	and.b32  	%r13, %r18, 3;
	setp.lt.u32 	%p5, %r5, 4;
	@%p5 bra 	$L__BB0_7;
	add.s32 	%r28, %r41, %r4;
	mul.wide.u32 	%rd34, %r28, 4;
	add.s64 	%rd35, %rd2, %rd34;
	ld.global.f32 	%f40, [%rd35];
	mad.lo.s32 	%r29, %r41, %r18, %r3;
	mul.wide.s32 	%rd36, %r29, 4;
	add.s64 	%rd37, %rd1, %rd36;
	ld.global.f32 	%f41, [%rd37];
	fma.rn.f32 	%f42, %f40, %f41, %f67;
	cvt.u64.u32 	%rd38, %r4;
	cvt.u64.u32 	%rd39, %r41;
	add.s64 	%rd40, %rd39, %rd38;
	shl.b64 	%rd41, %rd40, 2;
	add.s64 	%rd42, %rd2, %rd41;
	ld.global.f32 	%f43, [%rd42+4];
	mul.wide.s32 	%rd43, %r18, 4;
	add.s64 	%rd44, %rd37, %rd43;
	ld.global.f32 	%f44, [%rd44];
	fma.rn.f32 	%f45, %f43, %f44, %f42;
	ld.global.f32 	%f46, [%rd42+8];
	add.s64 	%rd45, %rd44, %rd43;
	ld.global.f32 	%f47, [%rd45];
	fma.rn.f32 	%f48, %f46, %f47, %f45;
	ld.global.f32 	%f49, [%rd42+12];
	add.s64 	%rd46, %rd45, %rd43;
	ld.global.f32 	%f50, [%rd46];
	fma.rn.f32 	%f67, %f49, %f50, %f48;
	add.s32 	%r41, %r41, 4;
$L__BB0_7:
	setp.eq.s32 	%p6, %r13, 0;
	@%p6 bra 	$L__BB0_12;
	setp.eq.s32 	%p7, %r13, 1;
	@%p7 bra 	$L__BB0_10;
	add.s32 	%r30, %r41, %r4;
	mul.wide.u32 	%rd47, %r30, 4;
	add.s64 	%rd48, %rd2, %rd47;
	ld.global.f32 	%f52, [%rd48];
	mad.lo.s32 	%r31, %r41, %r18, %r3;
	mul.wide.s32 	%rd49, %r31, 4;
	add.s64 	%rd50, %rd1, %rd49;
	ld.global.f32 	%f53, [%rd50];
	fma.rn.f32 	%f54, %f52, %f53, %f67;
	cvt.u64.u32 	%rd51, %r4;
	cvt.u64.u32 	%rd52, %r41;
	add.s64 	%rd53, %rd52, %rd51;
	shl.b64 	%rd54, %rd53, 2;
	add.s64 	%rd55, %rd2, %rd54;
	ld.global.f32 	%f55, [%rd55+4];
	mul.wide.s32 	%rd56, %r18, 4;
	add.s64 	%rd57, %rd50, %rd56;
	ld.global.f32 	%f56, [%rd57];
	fma.rn.f32 	%f67, %f55, %f56, %f54;
	add.s32 	%r41, %r41, 2;
$L__BB0_10:
	and.b32  	%r32, %r18, 1;
	setp.eq.b32 	%p8, %r32, 1;
	not.pred 	%p9, %p8;
	@%p9 bra 	$L__BB0_12;
	add.s32 	%r33, %r41, %r4;
	mul.wide.u32 	%rd58, %r33, 4;
	add.s64 	%rd59, %rd2, %rd58;
	ld.global.f32 	%f57, [%rd59];
	mad.lo.s32 	%r34, %r41, %r18, %r3;
	mul.wide.s32 	%rd60, %r34, 4;
	add.s64 	%rd61, %rd1, %rd60;
	ld.global.f32 	%f58, [%rd61];
	fma.rn.f32 	%f67, %f57, %f58, %f67;
$L__BB0_12:
	and.b32  	%r35, %r2, 1;
	setp.eq.b32 	%p10, %r35, 1;
	@%p10 bra 	$L__BB0_14;
	add.s32 	%r37, %r4, %r3;
	mul.wide.s32 	%rd64, %r37, 4;
	add.s64 	%rd65, %rd3, %rd64;
	st.global.f32 	[%rd65], %f67;
	bra.uni 	$L__BB0_15;
$L__BB0_14:
	add.f32 	%f59, %f67, %f67;
	add.s32 	%r36, %r4, %r3;
	mul.wide.s32 	%rd62, %r36, 4;
	add.s64 	%rd63, %rd3, %rd62;
	st.global.f32 	[%rd63], %f59;
$L__BB0_15:
	ret;

}
	// .globl	_Z19matMulNoConditionalPKfS0_Pfi
.visible .entry _Z19matMulNoConditionalPKfS0_Pfi(
	.param .u64 .ptr .align 1 _Z19matMulNoConditionalPKfS0_Pfi_param_0,
	.param .u64 .ptr .align 1 _Z19matMulNoConditionalPKfS0_Pfi_param_1,
	.param .u64 .ptr .align 1 _Z19matMulNoConditionalPKfS0_Pfi_param_2,
	.param .u32 _Z19matMulNoConditionalPKfS0_Pfi_param_3
)
{
	.reg .pred 	%p<10>;
	.reg .b32 	%r<40>;
	.reg .b32 	%f<67>;
	.reg .b64 	%rd<67>;

	ld.param.u64 	%rd14, [_Z19matMulNoConditionalPKfS0_Pfi_param_0];
	ld.param.u64 	%rd15, [_Z19matMulNoConditionalPKfS0_Pfi_param_1];
	ld.param.u32 	%r18, [_Z19matMulNoConditionalPKfS0_Pfi_param_3];
	cvta.to.global.u64 	%rd1, %rd15;
	cvta.to.global.u64 	%rd2, %rd14;
	mov.u32 	%r19, %ctaid.y;
	mov.u32 	%r20, %ntid.y;
	mov.u32 	%r21, %tid.y;
	mad.lo.s32 	%r1, %r19, %r20, %r21;
	mov.u32 	%r22, %ctaid.x;
	mov.u32 	%r23, %ntid.x;
	mov.u32 	%r24, %tid.x;
	mad.lo.s32 	%r2, %r22, %r23, %r24;
	max.s32 	%r25, %r1, %r2;
	setp.ge.s32 	%p1, %r25, %r18;
	@%p1 bra 	$L__BB1_13;
	mul.lo.s32 	%r3, %r18, %r1;
	and.b32  	%r4, %r18, 7;
	setp.lt.u32 	%p2, %r18, 8;
	mov.f32 	%f66, 0f00000000;
	mov.b32 	%r38, 0;
	@%p2 bra 	$L__BB1_4;
	and.b32  	%r38, %r18, 2147483640;
	neg.s32 	%r36, %r38;
	mul.wide.s32 	%rd16, %r18, 4;
	add.s64 	%rd3, %rd1, %rd16;
	shl.b32 	%r7, %r18, 3;
	mul.wide.s32 	%rd17, %r18, 8;
	add.s64 	%rd4, %rd1, %rd17;
	mul.wide.s32 	%rd18, %r18, 12;
	add.s64 	%rd5, %rd1, %rd18;
	mul.wide.s32 	%rd19, %r18, 16;
	add.s64 	%rd6, %rd1, %rd19;
	mul.wide.s32 	%rd20, %r18, 20;
	add.s64 	%rd7, %rd1, %rd20;
	mul.wide.s32 	%rd21, %r18, 24;
	add.s64 	%rd8, %rd1, %rd21;
	mul.wide.s32 	%rd22, %r18, 28;
	add.s64 	%rd9, %rd1, %rd22;
	mul.wide.u32 	%rd23, %r3, 4;
	add.s64 	%rd24, %rd23, %rd2;
	add.s64 	%rd66, %rd24, 16;
	mov.f32 	%f66, 0f00000000;
	mov.u32 	%r35, %r2;
$L__BB1_3:
	.pragma "nounroll";
	mul.wide.s32 	%rd25, %r35, 4;
	add.s64 	%rd26, %rd3, %rd25;
	add.s64 	%rd27, %rd4, %rd25;
	add.s64 	%rd28, %rd5, %rd25;
	add.s64 	%rd29, %rd6, %rd25;
	add.s64 	%rd30, %rd7, %rd25;
	add.s64 	%rd31, %rd8, %rd25;
	add.s64 	%rd32, %rd9, %rd25;
	add.s64 	%rd33, %rd1, %rd25;
	ld.global.f32 	%f16, [%rd66+-16];
	ld.global.f32 	%f17, [%rd33];
	fma.rn.f32 	%f18, %f16, %f17, %f66;
	ld.global.f32 	%f19, [%rd66+-12];
	ld.global.f32 	%f20, [%rd26];
	fma.rn.f32 	%f21, %f19, %f20, %f18;
	ld.global.f32 	%f22, [%rd66+-8];
	ld.global.f32 	%f23, [%rd27];
	fma.rn.f32 	%f24, %f22, %f23, %f21;
	ld.global.f32 	%f25, [%rd66+-4];
	ld.global.f32 	%f26, [%rd28];
	fma.rn.f32 	%f27, %f25, %f26, %f24;
	ld.global.f32 	%f28, [%rd66];
	ld.global.f32 	%f29, [%rd29];
	fma.rn.f32 	%f30, %f28, %f29, %f27;
	ld.global.f32 	%f31, [%rd66+4];
	ld.global.f32 	%f32, [%rd30];
	fma.rn.f32 	%f33, %f31, %f32, %f30;
	ld.global.f32 	%f34, [%rd66+8];
	ld.global.f32 	%f35, [%rd31];
	fma.rn.f32 	%f36, %f34, %f35, %f33;
	ld.global.f32 	%f37, [%rd66+12];
	ld.global.f32 	%f38, [%rd32];
	fma.rn.f32 	%f66, %f37, %f38, %f36;
	add.s32 	%r36, %r36, 8;
	add.s32 	%r35, %r35, %r7;
	add.s64 	%rd66, %rd66, 32;
	setp.ne.s32 	%p3, %r36, 0;
	@%p3 bra 	$L__BB1_3;
$L__BB1_4:
	setp.eq.s32 	%p4, %r4, 0;
	@%p4 bra 	$L__BB1_12;
	and.b32  	%r13, %r18, 3;
	setp.lt.u32 	%p5, %r4, 4;
	@%p5 bra 	$L__BB1_7;
	add.s32 	%r27, %r38, %r3;
	mul.wide.u32 	%rd34, %r27, 4;
	add.s64 	%rd35, %rd2, %rd34;
	ld.global.f32 	%f40, [%rd35];
	mad.lo.s32 	%r28, %r38, %r18, %r2;
	mul.wide.s32 	%rd36, %r28, 4;
	add.s64 	%rd37, %rd1, %rd36;
	ld.global.f32 	%f41, [%rd37];
	fma.rn.f32 	%f42, %f40, %f41, %f66;
	cvt.u64.u32 	%rd38, %r3;
	cvt.u64.u32 	%rd39, %r38;
	add.s64 	%rd40, %rd39, %rd38;
	shl.b64 	%rd41, %rd40, 2;
	add.s64 	%rd42, %rd2, %rd41;
	ld.global.f32 	%f43, [%rd42+4];
	mul.wide.s32 	%rd43, %r18, 4;
	add.s64 	%rd44, %rd37, %rd43;
	ld.global.f32 	%f44, [%rd44];
	fma.rn.f32 	%f45, %f43, %f44, %f42;
	ld.global.f32 	%f46, [%rd42+8];
	add.s64 	%rd45, %rd44, %rd43;
	ld.global.f32 	%f47, [%rd45];
	fma.rn.f32 	%f48, %f46, %f47, %f45;
	ld.global.f32 	%f49, [%rd42+12];
	add.s64 	%rd46, %rd45, %rd43;
	ld.global.f32 	%f50, [%rd46];
	fma.rn.f32 	%f66, %f49, %f50, %f48;
	add.s32 	%r38, %r38, 4;
$L__BB1_7:
	setp.eq.s32 	%p6, %r13, 0;
	@%p6 bra 	$L__BB1_12;
	setp.eq.s32 	%p7, %r13, 1;
	@%p7 bra 	$L__BB1_10;
	add.s32 	%r29, %r38, %r3;
	mul.wide.u32 	%rd47, %r29, 4;
	add.s64 	%rd48, %rd2, %rd47;
	ld.global.f32 	%f52, [%rd48];
	mad.lo.s32 	%r30, %r38, %r18, %r2;
	mul.wide.s32 	%rd49, %r30, 4;
	add.s64 	%rd50, %rd1, %rd49;
	ld.global.f32 	%f53, [%rd50];
	fma.rn.f32 	%f54, %f52, %f53, %f66;
	cvt.u64.u32 	%rd51, %r3;
	cvt.u64.u32 	%rd52, %r38;
	add.s64 	%rd53, %rd52, %rd51;
	shl.b64 	%rd54, %rd53, 2;
	add.s64 	%rd55, %rd2, %rd54;
	ld.global.f32 	%f55, [%rd55+4];
	mul.wide.s32 	%rd56, %r18, 4;
	add.s64 	%rd57, %rd50, %rd56;
	ld.global.f32 	%f56, [%rd57];
	fma.rn.f32 	%f66, %f55, %f56, %f54;
	add.s32 	%r38, %r38, 2;
$L__BB1_10:
	and.b32  	%r31, %r18, 1;
	setp.eq.b32 	%p8, %r31, 1;
	not.pred 	%p9, %p8;
	@%p9 bra 	$L__BB1_12;
	add.s32 	%r32, %r38, %r3;
	mul.wide.u32 	%rd58, %r32, 4;
	add.s64 	%rd59, %rd2, %rd58;
	ld.global.f32 	%f57, [%rd59];
	mad.lo.s32 	%r33, %r38, %r18, %r2;
	mul.wide.s32 	%rd60, %r33, 4;
	add.s64 	%rd61, %rd1, %rd60;
	ld.global.f32 	%f58, [%rd61];
	fma.rn.f32 	%f66, %f57, %f58, %f66;
$L__BB1_12:
	ld.param.u64 	%rd65, [_Z19matMulNoConditionalPKfS0_Pfi_param_2];
	add.s32 	%r34, %r3, %r2;
	cvta.to.global.u64 	%rd62, %rd65;
	mul.wide.s32 	%rd63, %r34, 4;
	add.s64 	%rd64, %rd62, %rd63;
	st.global.f32 	[%rd64], %f66;
$L__BB1_13:
	ret;

}


// ===== COMPILED SASS (sm_100) =====

	.target	sm_100

	.elftype	@"ET_EXEC"


//--------------------- .note.nv.tkinfo           --------------------------
	.section	.note.nv.tkinfo,"",@"SHT_NOTE"
	.sectionflags	@"SHF_NOTE_NV_TKINFO"
	.tkinfo
        /*0018*/ 	.word	0x00000002
        /*0030*/ 	.string	""
        /*0030*/ 	.string	"ptxas"
        /*0030*/ 	.string	"Cuda compilation tools, release 13.0, V13.0.88"
        /*0030*/ 	.string	"Build cuda_13.0.r13.0/compiler.36424714_0"
        /*0030*/ 	.string	"-arch sm_100 -m 64 "



//--------------------- .note.nv.cuinfo           --------------------------
	.section	.note.nv.cuinfo,"",@"SHT_NOTE"
	.sectionflags	@"SHF_NOTE_NV_CUINFO"
        /*0018*/ 	.short	0x0002
        /*001a*/ 	.short	0x0064
        /*001c*/ 	.short	0x0082
	.zero		2


//--------------------- .nv.info                  --------------------------
	.section	.nv.info,"",@"SHT_CUDA_INFO"
	.align	4


	//----- nvinfo : EIATTR_REGCOUNT
	.align		4
        /*0000*/ 	.byte	0x04, 0x2f
        /*0002*/ 	.short	(.L_1 - .L_0)
	.align		4
.L_0:
        /*0004*/ 	.word	index@(_Z17matMulConditionalPKfS0_Pfi)
        /*0008*/ 	.word	0x0000001e


	//----- nvinfo : EIATTR_FRAME_SIZE
	.align		4
.L_1:
        /*000c*/ 	.byte	0x04, 0x11
        /*000e*/ 	.short	(.L_3 - .L_2)
	.align		4
.L_2:
        /*0010*/ 	.word	index@(_Z17matMulConditionalPKfS0_Pfi)
        /*0014*/ 	.word	0x00000000


	//----- nvinfo : EIATTR_REGCOUNT
	.align		4
.L_3:
        /*0018*/ 	.byte	0x04, 0x2f
        /*001a*/ 	.short	(.L_5 - .L_4)
	.align		4
.L_4:
        /*001c*/ 	.word	index@(_Z19matMulNoConditionalPKfS0_Pfi)
        /*0020*/ 	.word	0x0000001e


	//----- nvinfo : EIATTR_FRAME_SIZE
	.align		4
.L_5:
        /*0024*/ 	.byte	0x04, 0x11
        /*0026*/ 	.short	(.L_7 - .L_6)
	.align		4
.L_6:
        /*0028*/ 	.word	index@(_Z19matMulNoConditionalPKfS0_Pfi)
        /*002c*/ 	.word	0x00000000


	//----- nvinfo : EIATTR_MIN_STACK_SIZE
	.align		4
.L_7:
        /*0030*/ 	.byte	0x04, 0x12
        /*0032*/ 	.short	(.L_9 - .L_8)
	.align		4
.L_8:
        /*0034*/ 	.word	index@(_Z19matMulNoConditionalPKfS0_Pfi)
        /*0038*/ 	.word	0x00000000


	//----- nvinfo : EIATTR_MIN_STACK_SIZE
	.align		4
.L_9:
        /*003c*/ 	.byte	0x04, 0x12
        /*003e*/ 	.short	(.L_11 - .L_10)
	.align		4
.L_10:
        /*0040*/ 	.word	index@(_Z17matMulConditionalPKfS0_Pfi)
        /*0044*/ 	.word	0x00000000
.L_11:


//--------------------- .nv.compat                --------------------------
	.section	.nv.compat,"",@"SHT_CUDA_COMPAT_INFO"
	.align	4
        /*0000*/ 	.byte	0x02, 0x09, 0x00, 0x00, 0x02, 0x02, 0x01, 0x00, 0x02, 0x05, 0x05, 0x00, 0x03, 0x07, 0x01, 0x01
        /*0010*/ 	.byte	0x02, 0x03, 0x00, 0x00, 0x02, 0x06, 0x01, 0x00, 0x04, 0x0b, 0x08, 0x00, 0x09, 0x00, 0x00, 0x00
        /*0020*/ 	.byte	0x00, 0x00, 0x00, 0x00


//--------------------- .nv.info._Z19matMulNoConditionalPKfS0_Pfi --------------------------
	.section	.nv.info._Z19matMulNoConditionalPKfS0_Pfi,"",@"SHT_CUDA_INFO"
	.sectionflags	@""
	.align	4


	//----- nvinfo : EIATTR_CUDA_API_VERSION
	.align		4
        /*0000*/ 	.byte	0x04, 0x37
        /*0002*/ 	.short	(.L_13 - .L_12)
.L_12:
        /*0004*/ 	.word	0x00000082


	//----- nvinfo : EIATTR_KPARAM_INFO
	.align		4
.L_13:
        /*0008*/ 	.byte	0x04, 0x17
        /*000a*/ 	.short	(.L_15 - .L_14)
.L_14:
        /*000c*/ 	.word	0x00000000
        /*0010*/ 	.short	0x0003
        /*0012*/ 	.short	0x0018
        /*0014*/ 	.byte	0x00, 0xf0, 0x11, 0x00


	//----- nvinfo : EIATTR_KPARAM_INFO
	.align		4
.L_15:
        /*0018*/ 	.byte	0x04, 0x17
        /*001a*/ 	.short	(.L_17 - .L_16)
.L_16:
        /*001c*/ 	.word	0x00000000
        /*0020*/ 	.short	0x0002
        /*0022*/ 	.short	0x0010
        /*0024*/ 	.byte	0x00, 0xf5, 0x21, 0x00


	//----- nvinfo : EIATTR_KPARAM_INFO
	.align		4
.L_17:
        /*0028*/ 	.byte	0x04, 0x17
        /*002a*/ 	.short	(.L_19 - .L_18)
.L_18:
        /*002c*/ 	.word	0x00000000
        /*0030*/ 	.short	0x0001
        /*0032*/ 	.short	0x0008
        /*0034*/ 	.byte	0x00, 0xf5, 0x21, 0x00


	//----- nvinfo : EIATTR_KPARAM_INFO
	.align		4
.L_19:
        /*0038*/ 	.byte	0x04, 0x17
        /*003a*/ 	.short	(.L_21 - .L_20)
.L_20:
        /*003c*/ 	.word	0x00000000
        /*0040*/ 	.short	0x0000
        /*0042*/ 	.short	0x0000
        /*0044*/ 	.byte	0x00, 0xf5, 0x21, 0x00


	//----- nvinfo : EIATTR_SPARSE_MMA_MASK
	.align		4
.L_21:
        /*0048*/ 	.byte	0x03, 0x50
        /*004a*/ 	.short	0x0000


	//----- nvinfo : EIATTR_MAXREG_COUNT
	.align		4
        /*004c*/ 	.byte	0x03, 0x1b
        /*004e*/ 	.short	0x00ff


	//----- nvinfo : EIATTR_MERCURY_ISA_VERSION
	.align		4
        /*0050*/ 	.byte	0x03, 0x5f
        /*0052*/ 	.short	0x0101


	//----- nvinfo : EIATTR_VRC_CTA_INIT_COUNT
	.align		4
        /*0054*/ 	.byte	0x02, 0x4a
	.zero		1
	.zero		1


	//----- nvinfo : EIATTR_EXIT_INSTR_OFFSETS
	.align		4
        /*0058*/ 	.byte	0x04, 0x1c
        /*005a*/ 	.short	(.L_23 - .L_22)


	//   ....[0]....
.L_22:
        /*005c*/ 	.word	0x000000c0


	//   ....[1]....
        /*0060*/ 	.word	0x00000a90


	//----- nvinfo : EIATTR_CBANK_PARAM_SIZE
	.align		4
.L_23:
        /*0064*/ 	.byte	0x03, 0x19
        /*0066*/ 	.short	0x001c


	//----- nvinfo : EIATTR_PARAM_CBANK
	.align		4
        /*0068*/ 	.byte	0x04, 0x0a
        /*006a*/ 	.short	(.L_25 - .L_24)
	.align		4
.L_24:
        /*006c*/ 	.word	index@(.nv.constant0._Z19matMulNoConditionalPKfS0_Pfi)
        /*0070*/ 	.short	0x0380
        /*0072*/ 	.short	0x001c


	//----- nvinfo : EIATTR_SW_WAR
	.align		4
.L_25:
        /*0074*/ 	.byte	0x04, 0x36
        /*0076*/ 	.short	(.L_27 - .L_26)
.L_26:
        /*0078*/ 	.word	0x00000008
.L_27:


//--------------------- .nv.info._Z17matMulConditionalPKfS0_Pfi --------------------------
	.section	.nv.info._Z17matMulConditionalPKfS0_Pfi,"",@"SHT_CUDA_INFO"
	.sectionflags	@""
	.align	4


	//----- nvinfo : EIATTR_CUDA_API_VERSION
	.align		4
        /*0000*/ 	.byte	0x04, 0x37
        /*0002*/ 	.short	(.L_29 - .L_28)
.L_28:
        /*0004*/ 	.word	0x00000082


	//----- nvinfo : EIATTR_KPARAM_INFO
	.align		4
.L_29:
        /*0008*/ 	.byte	0x04, 0x17
        /*000a*/ 	.short	(.L_31 - .L_30)
.L_30:
        /*000c*/ 	.word	0x00000000
        /*0010*/ 	.short	0x0003
        /*0012*/ 	.short	0x0018
        /*0014*/ 	.byte	0x00, 0xf0, 0x11, 0x00


	//----- nvinfo : EIATTR_KPARAM_INFO
	.align		4
.L_31:
        /*0018*/ 	.byte	0x04, 0x17
        /*001a*/ 	.short	(.L_33 - .L_32)
.L_32:
        /*001c*/ 	.word	0x00000000
        /*0020*/ 	.short	0x0002
        /*0022*/ 	.short	0x0010
        /*0024*/ 	.byte	0x00, 0xf5, 0x21, 0x00


	//----- nvinfo : EIATTR_KPARAM_INFO
	.align		4
.L_33:
        /*0028*/ 	.byte	0x04, 0x17
        /*002a*/ 	.short	(.L_35 - .L_34)
.L_34:
        /*002c*/ 	.word	0x00000000
        /*0030*/ 	.short	0x0001
        /*0032*/ 	.short	0x0008
        /*0034*/ 	.byte	0x00, 0xf5, 0x21, 0x00


	//----- nvinfo : EIATTR_KPARAM_INFO
	.align		4
.L_35:
        /*0038*/ 	.byte	0x04, 0x17
        /*003a*/ 	.short	(.L_37 - .L_36)
.L_36:
        /*003c*/ 	.word	0x00000000
        /*0040*/ 	.short	0x0000
        /*0042*/ 	.short	0x0000
        /*0044*/ 	.byte	0x00, 0xf5, 0x21, 0x00


	//----- nvinfo : EIATTR_SPARSE_MMA_MASK
	.align		4
.L_37:
        /*0048*/ 	.byte	0x03, 0x50
        /*004a*/ 	.short	0x0000


	//----- nvinfo : EIATTR_MAXREG_COUNT
	.align		4
        /*004c*/ 	.byte	0x03, 0x1b
        /*004e*/ 	.short	0x00ff


	//----- nvinfo : EIATTR_MERCURY_ISA_VERSION
	.align		4
        /*0050*/ 	.byte	0x03, 0x5f
        /*0052*/ 	.short	0x0101


	//----- nvinfo : EIATTR_VRC_CTA_INIT_COUNT
	.align		4
        /*0054*/ 	.byte	0x02, 0x4a
	.zero		1
	.zero		1


	//----- nvinfo : EIATTR_EXIT_INSTR_OFFSETS
	.align		4
        /*0058*/ 	.byte	0x04, 0x1c
        /*005a*/ 	.short	(.L_39 - .L_38)


	//   ....[0]....
.L_38:
        /*005c*/ 	.word	0x000000c0


	//   ....[1]....
        /*0060*/ 	.word	0x00000ab0


	//   ....[2]....
        /*0064*/ 	.word	0x00000b10


	//----- nvinfo : EIATTR_CBANK_PARAM_SIZE
	.align		4
.L_39:
        /*0068*/ 	.byte	0x03, 0x19
        /*006a*/ 	.short	0x001c


	//----- nvinfo : EIATTR_PARAM_CBANK
	.align		4
        /*006c*/ 	.byte	0x04, 0x0a
        /*006e*/ 	.short	(.L_41 - .L_40)
	.align		4
.L_40:
        /*0070*/ 	.word	index@(.nv.constant0._Z17matMulConditionalPKfS0_Pfi)
        /*0074*/ 	.short	0x0380
        /*0076*/ 	.short	0x001c


	//----- nvinfo : EIATTR_SW_WAR
	.align		4
.L_41:
        /*0078*/ 	.byte	0x04, 0x36
        /*007a*/ 	.short	(.L_43 - .L_42)
.L_42:
        /*007c*/ 	.word	0x00000008
.L_43:


//--------------------- .nv.callgraph             --------------------------
	.section	.nv.callgraph,"",@"SHT_CUDA_CALLGRAPH"
	.align	4
	.sectionentsize	8
	.align		4
        /*0000*/ 	.word	0x00000000
	.align		4
        /*0004*/ 	.word	0xffffffff
	.align		4
        /*0008*/ 	.word	0x00000000
	.align		4
        /*000c*/ 	.word	0xfffffffe
	.align		4
        /*0010*/ 	.word	0x00000000
	.align		4
        /*0014*/ 	.word	0xfffffffd
	.align		4
        /*0018*/ 	.word	0x00000000
	.align		4
        /*001c*/ 	.word	0xfffffffc


//--------------------- .text._Z19matMulNoConditionalPKfS0_Pfi --------------------------
	.section	.text._Z19matMulNoConditionalPKfS0_Pfi,"ax",@progbits
	.align	128
        .global         _Z19matMulNoConditionalPKfS0_Pfi
        .type           _Z19matMulNoConditionalPKfS0_Pfi,@function
        .size           _Z19matMulNoConditionalPKfS0_Pfi,(.L_x_10 - _Z19matMulNoConditionalPKfS0_Pfi)
        .other          _Z19matMulNoConditionalPKfS0_Pfi,@"STO_CUDA_ENTRY STV_DEFAULT"
_Z19matMulNoConditionalPKfS0_Pfi:
.text._Z19matMulNoConditionalPKfS0_Pfi:
[----:B------:R-:W-:Y:S01]  /*0000*/  LDC R1, c[0x0][0x37c] ;  /* 0x0000df00ff017b82 */ /* 0x000fe20000000800 */
[----:B------:R-:W0:Y:S07]  /*0010*/  S2R R0, SR_TID.Y ;  /* 0x0000000000007919 */ /* 0x000e2e0000002200 */
[----:B------:R-:W0:Y:S01]  /*0020*/  S2UR UR4, SR_CTAID.Y ;  /* 0x00000000000479c3 */ /* 0x000e220000002600 */
[----:B------:R-:W1:Y:S01]  /*0030*/  LDCU UR20, c[0x0][0x398] ;  /* 0x00007300ff1477ac */ /* 0x000e620008000800 */
[----:B------:R-:W2:Y:S06]  /*0040*/  S2R R3, SR_TID.X ;  /* 0x0000000000037919 */ /* 0x000eac0000002100 */
[----:B------:R-:W0:Y:S08]  /*0050*/  LDC R13, c[0x0][0x364] ;  /* 0x0000d900ff0d7b82 */ /* 0x000e300000000800 */
[----:B------:R-:W2:Y:S08]  /*0060*/  S2UR UR5, SR_CTAID.X ;  /* 0x00000000000579c3 */ /* 0x000eb00000002500 */
[----:B------:R-:W2:Y:S01]  /*0070*/  LDC R2, c[0x0][0x360] ;  /* 0x0000d800ff027b82 */ /* 0x000ea20000000800 */
[----:B0-----:R-:W-:-:S02]  /*0080*/  IMAD R13, R13, UR4, R0 ;  /* 0x000000040d0d7c24 */ /* 0x001fc4000f8e0200 */
[----:B--2---:R-:W-:-:S05]  /*0090*/  IMAD R0, R2, UR5, R3 ;  /* 0x0000000502007c24 */ /* 0x004fca000f8e0203 */
[----:B------:R-:W-:-:S04]  /*00a0*/  VIMNMX R2, PT, PT, R13, R0, !PT ;  /* 0x000000000d027248 */ /* 0x000fc80007fe0100 */
[----:B-1----:R-:W-:-:S13]  /*00b0*/  ISETP.GE.AND P0, PT, R2, UR20, PT ;  /* 0x0000001402007c0c */ /* 0x002fda000bf06270 */
[----:B------:R-:W-:Y:S05]  /*00c0*/  @P0 EXIT ;  /* 0x000000000000094d */ /* 0x000fea0003800000 */
[----:B------:R-:W-:Y:S01]  /*00d0*/  UISETP.GE.U32.AND UP0, UPT, UR20, 0x8, UPT ;  /* 0x000000081400788c */ /* 0x000fe2000bf06070 */
[----:B------:R-:W-:Y:S02]  /*00e0*/  HFMA2 R12, -RZ, RZ, 0, 0 ;  /* 0x00000000ff0c7431 */ /* 0x000fe400000001ff */
[----:B------:R-:W-:Y:S01]  /*00f0*/  IMAD R13, R13, UR20, RZ ;  /* 0x000000140d0d7c24 */ /* 0x000fe2000f8e02ff */
[----:B------:R-:W-:Y:S01]  /*0100*/  UMOV UR4, URZ ;  /* 0x000000ff00047c82 */ /* 0x000fe20008000000 */
[----:B------:R-:W0:Y:S04]  /*0110*/  LDCU.64 UR18, c[0x0][0x358] ;  /* 0x00006b00ff1277ac */ /* 0x000e280008000a00 */
[----:B------:R-:W-:Y:S05]  /*0120*/  BRA.U !UP0, `(.L_x_0) ;  /* 0x0000000508047547 */ /* 0x000fea000b800000 */
[----:B------:R-:W1:Y:S01]  /*0130*/  LDCU.128 UR24, c[0x0][0x380] ;  /* 0x00007000ff1877ac */ /* 0x000e620008000c00 */
[----:B------:R-:W-:Y:S02]  /*0140*/  MOV R12, RZ ;  /* 0x000000ff000c7202 */ /* 0x000fe40000000f00 */
[----:B------:R-:W-:Y:S01]  /*0150*/  MOV R14, R0 ;  /* 0x00000000000e7202 */ /* 0x000fe20000000f00 */
[----:B------:R-:W-:-:S04]  /*0160*/  ULOP3.LUT UR4, UR20, 0x7ffffff8, URZ, 0xc0, !UPT ;  /* 0x7ffffff814047892 */ /* 0x000fc8000f8ec0ff */
[----:B------:R-:W-:Y:S01]  /*0170*/  UIADD3 UR5, UPT, UPT, -UR4, URZ, URZ ;  /* 0x000000ff04057290 */ /* 0x000fe2000fffe1ff */
[----:B-1----:R-:W-:Y:S01]  /*0180*/  MOV R2, UR24 ;  /* 0x0000001800027c02 */ /* 0x002fe20008000f00 */
[----:B------:R-:W-:Y:S01]  /*0190*/  UIMAD.WIDE UR6, UR20, 0x8, UR26 ;  /* 0x00000008140678a5 */ /* 0x000fe2000f8e021a */
[----:B------:R-:W-:Y:S01]  /*01a0*/  MOV R3, UR25 ;  /* 0x0000001900037c02 */ /* 0x000fe20008000f00 */
[----:B------:R-:W-:Y:S02]  /*01b0*/  UIMAD.WIDE UR8, UR20, 0xc, UR26 ;  /* 0x0000000c140878a5 */ /* 0x000fe4000f8e021a */
[----:B------:R-:W-:Y:S01]  /*01c0*/  UIMAD.WIDE UR10, UR20, 0x10, UR26 ;  /* 0x00000010140a78a5 */ /* 0x000fe2000f8e021a */
[----:B------:R-:W-:Y:S01]  /*01d0*/  IMAD.WIDE.U32 R2, R13, 0x4, R2 ;  /* 0x000000040d027825 */ /* 0x000fe200078e0002 */
[----:B------:R-:W-:Y:S02]  /*01e0*/  UIMAD.WIDE UR12, UR20, 0x14, UR26 ;  /* 0x00000014140c78a5 */ /* 0x000fe4000f8e021a */
[----:B------:R-:W-:Y:S01]  /*01f0*/  UIMAD.WIDE UR14, UR20, 0x18, UR26 ;  /* 0x00000018140e78a5 */ /* 0x000fe2000f8e021a */
[----:B------:R-:W-:Y:S01]  /*0200*/  IADD3 R2, P0, PT, R2, 0x10, RZ ;  /* 0x0000001002027810 */ /* 0x000fe20007f1e0ff */
[----:B------:R-:W-:-:S03]  /*0210*/  UIMAD.WIDE UR16, UR20, 0x1c, UR26 ;  /* 0x0000001c141078a5 */ /* 0x000fc6000f8e021a */
[----:B------:R-:W-:-:S09]  /*0220*/  IADD3.X R3, PT, PT, RZ, R3, RZ, P0, !PT ;  /* 0x00000003ff037210 */ /* 0x000fd200007fe4ff */
.L_x_1:
[----:B------:R-:W-:Y:S01]  /*0230*/  UIMAD.WIDE UR22, UR20, 0x4, UR26 ;  /* 0x00000004141678a5 */ /* 0x000fe2000f8e021a */
[----:B------:R-:W-:Y:S02]  /*0240*/  IMAD.MOV.U32 R23, RZ, RZ, 0x4 ;  /* 0x00000004ff177424 */ /* 0x000fe400078e00ff */
[----:B------:R-:W-:Y:S01]  /*0250*/  HFMA2 R11, -RZ, RZ, 0, 2.384185791015625e-07 ;  /* 0x00000004ff0b7431 */ /* 0x000fe200000001ff */
[----:B------:R-:W-:Y:S01]  /*0260*/  MOV R25, 0x4 ;  /* 0x0000000400197802 */ /* 0x000fe20000000f00 */
[----:B0-----:R-:W2:Y:S01]  /*0270*/  LDG.E R21, desc[UR18][R2.64+-0x10] ;  /* 0xfffff01202157981 */ /* 0x001ea2000c1e1900 */
[C---:B------:R-:W-:Y:S01]  /*0280*/  IMAD.WIDE R22, R14.reuse, R23, UR26 ;  /* 0x0000001a0e167e25 */ /* 0x040fe2000f8e0217 */
[----:B------:R-:W-:Y:S02]  /*0290*/  MOV R8, UR22 ;  /* 0x0000001600087c02 */ /* 0x000fe40008000f00 */
[----:B------:R-:W-:Y:S01]  /*02a0*/  MOV R9, UR23 ;  /* 0x0000001700097c02 */ /* 0x000fe20008000f00 */
[----:B------:R-:W3:Y:S02]  /*02b0*/  LDG.E R19, desc[UR18][R2.64+-0xc] ;  /* 0xfffff41202137981 */ /* 0x000ee4000c1e1900 */
[----:B------:R-:W-:-:S02]  /*02c0*/  IMAD.WIDE R8, R14, 0x4, R8 ;  /* 0x000000040e087825 */ /* 0x000fc400078e0208 */
[----:B------:R-:W2:Y:S01]  /*02d0*/  LDG.E R22, desc[UR18][R22.64] ;  /* 0x0000001216167981 */ /* 0x000ea2000c1e1900 */
[----:B------:R-:W-:Y:S01]  /*02e0*/  MOV R5, 0x4 ;  /* 0x0000000400057802 */ /* 0x000fe20000000f00 */
[C---:B------:R-:W-:Y:S02]  /*02f0*/  IMAD.WIDE R24, R14.reuse, R25, UR6 ;  /* 0x000000060e187e25 */ /* 0x040fe4000f8e0219 */
[----:B------:R0:W3:Y:S02]  /*0300*/  LDG.E R20, desc[UR18][R8.64] ;  /* 0x0000001208147981 */ /* 0x0000e4000c1e1900 */
[----:B------:R-:W-:Y:S02]  /*0310*/  IMAD.WIDE R10, R14, R11, UR8 ;  /* 0x000000080e0a7e25 */ /* 0x000fe4000f8e020b */
[----:B------:R-:W4:Y:S04]  /*0320*/  LDG.E R18, desc[UR18][R24.64] ;  /* 0x0000001218127981 */ /* 0x000f28000c1e1900 */
[----:B------:R-:W4:Y:S01]  /*0330*/  LDG.E R17, desc[UR18][R2.64+-0x8] ;  /* 0xfffff81202117981 */ /* 0x000f22000c1e1900 */
[----:B0-----:R-:W-:-:S02]  /*0340*/  HFMA2 R9, -RZ, RZ, 0, 2.384185791015625e-07 ;  /* 0x00000004ff097431 */ /* 0x001fc400000001ff */
[----:B------:R-:W-:Y:S01]  /*0350*/  IMAD.MOV.U32 R7, RZ, RZ, 0x4 ;  /* 0x00000004ff077424 */ /* 0x000fe200078e00ff */
[----:B------:R0:W5:Y:S01]  /*0360*/  LDG.E R16, desc[UR18][R10.64] ;  /* 0x000000120a107981 */ /* 0x000162000c1e1900 */
[----:B------:R-:W-:-:S03]  /*0370*/  IMAD.WIDE R4, R14, R5, UR10 ;  /* 0x0000000a0e047e25 */ /* 0x000fc6000f8e0205 */
[----:B------:R-:W5:Y:S01]  /*0380*/  LDG.E R15, desc[UR18][R2.64+-0x4] ;  /* 0xfffffc12020f7981 */ /* 0x000f62000c1e1900 */
[C---:B------:R-:W-:Y:S01]  /*0390*/  IMAD.WIDE R6, R14.reuse, R7, UR12 ;  /* 0x0000000c0e067e25 */ /* 0x040fe2000f8e0207 */
[----:B------:R-:W-:Y:S02]  /*03a0*/  MOV R27, 0x4 ;  /* 0x00000004001b7802 */ /* 0x000fe40000000f00 */
[----:B------:R1:W5:Y:S01]  /*03b0*/  LDG.E R4, desc[UR18][R4.64] ;  /* 0x0000001204047981 */ /* 0x000362000c1e1900 */
[----:B------:R-:W-:-:S03]  /*03c0*/  IMAD.WIDE R8, R14, R9, UR14 ;  /* 0x0000000e0e087e25 */ /* 0x000fc6000f8e0209 */
[----:B------:R-:W5:Y:S01]  /*03d0*/  LDG.E R23, desc[UR18][R2.64] ;  /* 0x0000001202177981 */ /* 0x000f62000c1e1900 */
[----:B0-----:R-:W-:-:S03]  /*03e0*/  IMAD.WIDE R10, R14, R27, UR16 ;  /* 0x000000100e0a7e25 */ /* 0x001fc6000f8e021b */
[----:B------:R-:W5:Y:S04]  /*03f0*/  LDG.E R7, desc[UR18][R6.64] ;  /* 0x0000001206077981 */ /* 0x000f68000c1e1900 */
[----:B------:R-:W5:Y:S04]  /*0400*/  LDG.E R24, desc[UR18][R2.64+0x4] ;  /* 0x0000041202187981 */ /* 0x000f68000c1e1900 */
[----:B------:R-:W5:Y:S04]  /*0410*/  LDG.E R8, desc[UR18][R8.64] ;  /* 0x0000001208087981 */ /* 0x000f68000c1e1900 */
[----:B------:R-:W5:Y:S04]  /*0420*/  LDG.E R25, desc[UR18][R2.64+0x8] ;  /* 0x0000081202197981 */ /* 0x000f68000c1e1900 */
[----:B------:R-:W5:Y:S04]  /*0430*/  LDG.E R10, desc[UR18][R10.64] ;  /* 0x000000120a0a7981 */ /* 0x000f68000c1e1900 */
[----:B------:R0:W5:Y:S01]  /*0440*/  LDG.E R27, desc[UR18][R2.64+0xc] ;  /* 0x00000c12021b7981 */ /* 0x000162000c1e1900 */
[----:B------:R-:W-:-:S04]  /*0450*/  UIADD3 UR5, UPT, UPT, UR5, 0x8, URZ ;  /* 0x0000000805057890 */ /* 0x000fc8000fffe0ff */
[----:B------:R-:W-:Y:S01]  /*0460*/  UISETP.NE.AND UP0, UPT, UR5, URZ, UPT ;  /* 0x000000ff0500728c */ /* 0x000fe2000bf05270 */
[----:B-1----:R-:W-:Y:S02]  /*0470*/  MOV R5, UR20 ;  /* 0x0000001400057c02 */ /* 0x002fe40008000f00 */
[----:B0-----:R-:W-:Y:S02]  /*0480*/  IADD3 R2, P0, PT, R2, 0x20, RZ ;  /* 0x0000002002027810 */ /* 0x001fe40007f1e0ff */
[----:B------:R-:W-:Y:S02]  /*0490*/  LEA R14, R5, R14, 0x3 ;  /* 0x0000000e050e7211 */ /* 0x000fe400078e18ff */
[----:B------:R-:W-:Y:S01]  /*04a0*/  IADD3.X R3, PT, PT, RZ, R3, RZ, P0, !PT ;  /* 0x00000003ff037210 */ /* 0x000fe200007fe4ff */
[----:B--2---:R-:W-:-:S04]  /*04b0*/  FFMA R22, R21, R22, R12 ;  /* 0x0000001615167223 */ /* 0x004fc8000000000c */
[----:B---3--:R-:W-:-:S04]  /*04c0*/  FFMA R20, R19, R20, R22 ;  /* 0x0000001413147223 */ /* 0x008fc80000000016 */
[----:B----4-:R-:W-:-:S04]  /*04d0*/  FFMA R18, R17, R18, R20 ;  /* 0x0000001211127223 */ /* 0x010fc80000000014 */
[----:B-----5:R-:W-:-:S04]  /*04e0*/  FFMA R16, R15, R16, R18 ;  /* 0x000000100f107223 */ /* 0x020fc80000000012 */
[----:B------:R-:W-:-:S04]  /*04f0*/  FFMA R23, R23, R4, R16 ;  /* 0x0000000417177223 */ /* 0x000fc80000000010 */
[----:B------:R-:W-:-:S04]  /*0500*/  FFMA R24, R24, R7, R23 ;  /* 0x0000000718187223 */ /* 0x000fc80000000017 */
[----:B------:R-:W-:-:S04]  /*0510*/  FFMA R8, R25, R8, R24 ;  /* 0x0000000819087223 */ /* 0x000fc80000000018 */
[----:B------:R-:W-:Y:S01]  /*0520*/  FFMA R12, R27, R10, R8 ;  /* 0x0000000a1b0c7223 */ /* 0x000fe20000000008 */
[----:B------:R-:W-:Y:S06]  /*0530*/  BRA.U UP0, `(.L_x_1) ;  /* 0xfffffffd003c7547 */ /* 0x000fec000b83ffff */
.L_x_0:
[----:B------:R-:W-:-:S04]  /*0540*/  ULOP3.LUT UR6, UR20, 0x7, URZ, 0xc0, !UPT ;  /* 0x0000000714067892 */ /* 0x000fc8000f8ec0ff */
[----:B------:R-:W-:-:S09]  /*0550*/  UISETP.NE.AND UP0, UPT, UR6, URZ, UPT ;  /* 0x000000ff0600728c */ /* 0x000fd2000bf05270 */
[----:B------:R-:W-:Y:S05]  /*0560*/  BRA.U !UP0, `(.L_x_2) ;  /* 0x0000000508387547 */ /* 0x000fea000b800000 */
[----:B------:R-:W-:Y:S02]  /*0570*/  UISETP.GE.U32.AND UP0, UPT, UR6, 0x4, UPT ;  /* 0x000000040600788c */ /* 0x000fe4000bf06070 */
[----:B------:R-:W-:-:S04]  /*0580*/  ULOP3.LUT UR5, UR20, 0x3, URZ, 0xc0, !UPT ;  /* 0x0000000314057892 */ /* 0x000fc8000f8ec0ff */
[----:B------:R-:W-:-:S03]  /*0590*/  UISETP.NE.AND UP1, UPT, UR5, URZ, UPT ;  /* 0x000000ff0500728c */ /* 0x000fc6000bf25270 */
[----:B------:R-:W-:Y:S08]  /*05a0*/  BRA.U !UP0, `(.L_x_3) ;  /* 0x00000001087c7547 */ /* 0x000ff0000b800000 */
[----:B------:R-:W1:Y:S01]  /*05b0*/  LDC.64 R6, c[0x0][0x388] ;  /* 0x0000e200ff067b82 */ /* 0x000e620000000a00 */
[----:B------:R-:W2:Y:S01]  /*05c0*/  LDCU.64 UR6, c[0x0][0x380] ;  /* 0x00007000ff0677ac */ /* 0x000ea20008000a00 */
[----:B------:R-:W-:Y:S01]  /*05d0*/  IMAD.U32 R9, RZ, RZ, UR4 ;  /* 0x00000004ff097e24 */ /* 0x000fe2000f8e00ff */
[C---:B------:R-:W-:Y:S02]  /*05e0*/  IADD3 R3, PT, PT, R13.reuse, UR4, RZ ;  /* 0x000000040d037c10 */ /* 0x040fe4000fffe0ff */
[----:B------:R-:W-:Y:S01]  /*05f0*/  IADD3 R10, P0, PT, R13, UR4, RZ ;  /* 0x000000040d0a7c10 */ /* 0x000fe2000ff1e0ff */
[----:B------:R-:W-:Y:S01]  /*0600*/  IMAD R9, R9, UR20, R0 ;  /* 0x0000001409097c24 */ /* 0x000fe2000f8e0200 */
[----:B------:R-:W-:Y:S01]  /*0610*/  MOV R11, UR20 ;  /* 0x00000014000b7c02 */ /* 0x000fe20008000f00 */
[----:B------:R-:W3:Y:S01]  /*0620*/  LDC.64 R4, c[0x0][0x380] ;  /* 0x0000e000ff047b82 */ /* 0x000ee20000000a00 */
[----:B------:R-:W-:Y:S01]  /*0630*/  MOV R15, UR20 ;  /* 0x00000014000f7c02 */ /* 0x000fe20008000f00 */
[----:B-1----:R-:W-:Y:S01]  /*0640*/  IMAD.WIDE R6, R9, 0x4, R6 ;  /* 0x0000000409067825 */ /* 0x002fe200078e0206 */
[----:B------:R-:W-:-:S05]  /*0650*/  MOV R9, UR20 ;  /* 0x0000001400097c02 */ /* 0x000fca0008000f00 */
[----:B------:R-:W-:Y:S02]  /*0660*/  IMAD.WIDE R8, R9, 0x4, R6 ;  /* 0x0000000409087825 */ /* 0x000fe400078e0206 */
[----:B0-----:R-:W4:Y:S02]  /*0670*/  LDG.E R6, desc[UR18][R6.64] ;  /* 0x0000001206067981 */ /* 0x001f24000c1e1900 */
[----:B---3--:R-:W-:Y:S01]  /*0680*/  IMAD.WIDE.U32 R4, R3, 0x4, R4 ;  /* 0x0000000403047825 */ /* 0x008fe200078e0004 */
[----:B------:R-:W-:Y:S01]  /*0690*/  IADD3.X R3, PT, PT, RZ, RZ, RZ, P0, !PT ;  /* 0x000000ffff037210 */ /* 0x000fe200007fe4ff */
[----:B------:R-:W3:Y:S01]  /*06a0*/  LDG.E R17, desc[UR18][R8.64] ;  /* 0x0000001208117981 */ /* 0x000ee2000c1e1900 */
[----:B--2---:R-:W-:-:S03]  /*06b0*/  LEA R2, P0, R10, UR6, 0x2 ;  /* 0x000000060a027c11 */ /* 0x004fc6000f8010ff */
[----:B------:R-:W4:Y:S01]  /*06c0*/  LDG.E R5, desc[UR18][R4.64] ;  /* 0x0000001204057981 */ /* 0x000f22000c1e1900 */
[----:B------:R-:W-:Y:S01]  /*06d0*/  LEA.HI.X R3, R10, UR7, R3, 0x2, P0 ;  /* 0x000000070a037c11 */ /* 0x000fe200080f1403 */
[----:B------:R-:W-:-:S04]  /*06e0*/  IMAD.WIDE R10, R11, 0x4, R8 ;  /* 0x000000040b0a7825 */ /* 0x000fc800078e0208 */
[----:B------:R-:W3:Y:S01]  /*06f0*/  LDG.E R16, desc[UR18][R2.64+0x4] ;  /* 0x0000041202107981 */ /* 0x000ee2000c1e1900 */
[----:B------:R-:W-:-:S03]  /*0700*/  IMAD.WIDE R14, R15, 0x4, R10 ;  /* 0x000000040f0e7825 */ /* 0x000fc600078e020a */
[----:B------:R-:W2:Y:S04]  /*0710*/  LDG.E R19, desc[UR18][R10.64] ;  /* 0x000000120a137981 */ /* 0x000ea8000c1e1900 */
[----:B------:R-:W2:Y:S04]  /*0720*/  LDG.E R18, desc[UR18][R2.64+0x8] ;  /* 0x0000081202127981 */ /* 0x000ea8000c1e1900 */
[----:B------:R-:W5:Y:S04]  /*0730*/  LDG.E R20, desc[UR18][R2.64+0xc] ;  /* 0x00000c1202147981 */ /* 0x000f68000c1e1900 */
[----:B------:R-:W5:Y:S01]  /*0740*/  LDG.E R14, desc[UR18][R14.64] ;  /* 0x000000120e0e7981 */ /* 0x000f62000c1e1900 */
[----:B------:R-:W-:Y:S01]  /*0750*/  UIADD3 UR4, UPT, UPT, UR4, 0x4, URZ ;  /* 0x0000000404047890 */ /* 0x000fe2000fffe0ff */
[----:B----4-:R-:W-:-:S04]  /*0760*/  FFMA R5, R5, R6, R12 ;  /* 0x0000000605057223 */ /* 0x010fc8000000000c */
[----:B---3--:R-:W-:-:S04]  /*0770*/  FFMA R5, R16, R17, R5 ;  /* 0x0000001110057223 */ /* 0x008fc80000000005 */
[----:B--2---:R-:W-:-:S04]  /*0780*/  FFMA R5, R18, R19, R5 ;  /* 0x0000001312057223 */ /* 0x004fc80000000005 */
[----:B-----5:R-:W-:-:S07]  /*0790*/  FFMA R12, R20, R14, R5 ;  /* 0x0000000e140c7223 */ /* 0x020fce0000000005 */
.L_x_3:
[----:B------:R-:W-:Y:S05]  /*07a0*/  BRA.U !UP1, `(.L_x_2) ;  /* 0x0000000109a87547 */ /* 0x000fea000b800000 */
[----:B------:R-:W-:Y:S01]  /*07b0*/  UISETP.NE.AND UP0, UPT, UR5, 0x1, UPT ;  /* 0x000000010500788c */ /* 0x000fe2000bf05270 */
[----:B------:R-:W-:Y:S01]  /*07c0*/  MOV R7, UR4 ;  /* 0x0000000400077c02 */ /* 0x000fe20008000f00 */
[----:B------:R-:W-:Y:S02]  /*07d0*/  ULOP3.LUT UR5, UR20, 0x1, URZ, 0xc0, !UPT ;  /* 0x0000000114057892 */ /* 0x000fe4000f8ec0ff */
[----:B------:R-:W-:Y:S02]  /*07e0*/  MOV R15, UR20 ;  /* 0x00000014000f7c02 */ /* 0x000fe40008000f00 */
[----:B------:R-:W-:Y:S01]  /*07f0*/  UISETP.NE.U32.AND UP1, UPT, UR5, 0x1, UPT ;  /* 0x000000010500788c */ /* 0x000fe2000bf25070 */
[----:B------:R-:W-:-:S04]  /*0800*/  PLOP3.LUT P1, PT, PT, PT, UP0, 0x80, 0x8 ;  /* 0x000000000008781c */ /* 0x000fc80003f2f008 */
[----:B------:R-:W1:Y:S01]  /*0810*/  @UP0 LDCU.128 UR8, c[0x0][0x380] ;  /* 0x00007000ff0807ac */ /* 0x000e620008000c00 */
[----:B------:R-:W-:Y:S01]  /*0820*/  PLOP3.LUT P0, PT, PT, PT, UP1, 0x80, 0x8 ;  /* 0x000000000008781c */ /* 0x000fe20003f0f018 */
[----:B------:R-:W2:Y:S04]  /*0830*/  @UP0 LDCU.64 UR6, c[0x0][0x380] ;  /* 0x00007000ff0607ac */ /* 0x000ea80008000a00 */
[----:B------:R-:W3:Y:S03]  /*0840*/  @!UP1 LDCU.128 UR12, c[0x0][0x380] ;  /* 0x00007000ff0c97ac */ /* 0x000ee60008000c00 */
[C---:B------:R-:W-:Y:S02]  /*0850*/  @P1 IADD3 R3, PT, PT, R13.reuse, UR4, RZ ;  /* 0x000000040d031c10 */ /* 0x040fe4000fffe0ff */
[----:B------:R-:W-:Y:S01]  /*0860*/  @P1 IADD3 R6, P2, PT, R13, UR4, RZ ;  /* 0x000000040d061c10 */ /* 0x000fe2000ff5e0ff */
[----:B------:R-:W-:Y:S01]  /*0870*/  @UP0 UIADD3 UR4, UPT, UPT, UR4, 0x2, URZ ;  /* 0x0000000204040890 */ /* 0x000fe2000fffe0ff */
[----:B-1----:R-:W-:Y:S01]  /*0880*/  MOV R11, UR9 ;  /* 0x00000009000b7c02 */ /* 0x002fe20008000f00 */
[----:B------:R-:W-:Y:S01]  /*0890*/  IMAD.U32 R10, RZ, RZ, UR8 ;  /* 0x00000008ff0a7e24 */ /* 0x000fe2000f8e00ff */
[----:B------:R-:W-:-:S02]  /*08a0*/  MOV R4, UR10 ;  /* 0x0000000a00047c02 */ /* 0x000fc40008000f00 */
[----:B------:R-:W-:Y:S01]  /*08b0*/  MOV R5, UR11 ;  /* 0x0000000b00057c02 */ /* 0x000fe20008000f00 */
[----:B------:R-:W-:-:S04]  /*08c0*/  @P1 IMAD.WIDE.U32 R10, R3, 0x4, R10 ;  /* 0x00000004030a1825 */ /* 0x000fc800078e000a */
[----:B------:R-:W-:Y:S01]  /*08d0*/  @P1 IMAD R3, R7, UR20, R0 ;  /* 0x0000001407031c24 */ /* 0x000fe2000f8e0200 */
[----:B------:R-:W-:Y:S01]  /*08e0*/  @P1 IADD3.X R7, PT, PT, RZ, RZ, RZ, P2, !PT ;  /* 0x000000ffff071210 */ /* 0x000fe200017fe4ff */
[----:B------:R-:W-:Y:S01]  /*08f0*/  IMAD.U32 R19, RZ, RZ, UR4 ;  /* 0x00000004ff137e24 */ /* 0x000fe2000f8e00ff */
[C---:B--2---:R-:W-:Y:S01]  /*0900*/  @P1 LEA R2, P2, R6.reuse, UR6, 0x2 ;  /* 0x0000000606021c11 */ /* 0x044fe2000f8410ff */
[----:B------:R-:W-:Y:S01]  /*0910*/  @P1 IMAD.WIDE R4, R3, 0x4, R4 ;  /* 0x0000000403041825 */ /* 0x000fe200078e0204 */
[----:B------:R-:W-:Y:S01]  /*0920*/  @!P0 IADD3 R17, PT, PT, R13, UR4, RZ ;  /* 0x000000040d118c10 */ /* 0x000fe2000fffe0ff */
[----:B0-----:R-:W2:Y:S01]  /*0930*/  @P1 LDG.E R11, desc[UR18][R10.64] ;  /* 0x000000120a0b1981 */ /* 0x001ea2000c1e1900 */
[----:B------:R-:W-:Y:S01]  /*0940*/  @P1 LEA.HI.X R3, R6, UR7, R7, 0x2, P2 ;  /* 0x0000000706031c11 */ /* 0x000fe200090f1407 */
[----:B------:R-:W-:Y:S01]  /*0950*/  @!P0 IMAD R19, R19, UR20, R0 ;  /* 0x0000001413138c24 */ /* 0x000fe2000f8e0200 */
[----:B---3--:R-:W-:Y:S01]  /*0960*/  MOV R6, UR12 ;  /* 0x0000000c00067c02 */ /* 0x008fe20008000f00 */
[----:B------:R-:W-:Y:S01]  /*0970*/  @P1 IMAD.WIDE R14, R15, 0x4, R4 ;  /* 0x000000040f0e1825 */ /* 0x000fe200078e0204 */
[----:B------:R-:W-:Y:S01]  /*0980*/  MOV R7, UR13 ;  /* 0x0000000d00077c02 */ /* 0x000fe20008000f00 */
[----:B------:R-:W2:Y:S01]  /*0990*/  @P1 LDG.E R4, desc[UR18][R4.64] ;  /* 0x0000001204041981 */ /* 0x000ea2000c1e1900 */
[----:B------:R-:W-:-:S02]  /*09a0*/  MOV R8, UR14 ;  /* 0x0000000e00087c02 */ /* 0x000fc40008000f00 */
[----:B------:R-:W-:Y:S01]  /*09b0*/  MOV R9, UR15 ;  /* 0x0000000f00097c02 */ /* 0x000fe20008000f00 */
[----:B------:R-:W-:Y:S01]  /*09c0*/  @!P0 IMAD.WIDE.U32 R6, R17, 0x4, R6 ;  /* 0x0000000411068825 */ /* 0x000fe200078e0006 */
[----:B------:R-:W3:Y:S03]  /*09d0*/  @P1 LDG.E R14, desc[UR18][R14.64] ;  /* 0x000000120e0e1981 */ /* 0x000ee6000c1e1900 */
[----:B------:R-:W-:Y:S01]  /*09e0*/  @!P0 IMAD.WIDE R8, R19, 0x4, R8 ;  /* 0x0000000413088825 */ /* 0x000fe200078e0208 */
[----:B------:R-:W3:Y:S04]  /*09f0*/  @P1 LDG.E R2, desc[UR18][R2.64+0x4] ;  /* 0x0000041202021981 */ /* 0x000ee8000c1e1900 */
[----:B------:R-:W4:Y:S04]  /*0a00*/  @!P0 LDG.E R7, desc[UR18][R6.64] ;  /* 0x0000001206078981 */ /* 0x000f28000c1e1900 */
[----:B------:R-:W4:Y:S01]  /*0a10*/  @!P0 LDG.E R8, desc[UR18][R8.64] ;  /* 0x0000001208088981 */ /* 0x000f22000c1e1900 */
[----:B--2---:R-:W-:-:S04]  /*0a20*/  @P1 FFMA R11, R11, R4, R12 ;  /* 0x000000040b0b1223 */ /* 0x004fc8000000000c */
[----:B---3--:R-:W-:-:S04]  /*0a30*/  @P1 FFMA R12, R2, R14, R11 ;  /* 0x0000000e020c1223 */ /* 0x008fc8000000000b */
[----:B----4-:R-:W-:-:S07]  /*0a40*/  @!P0 FFMA R12, R7, R8, R12 ;  /* 0x00000008070c8223 */ /* 0x010fce000000000c */
.L_x_2:
[----:B------:R-:W1:Y:S01]  /*0a50*/  LDC.64 R2, c[0x0][0x390] ;  /* 0x0000e400ff027b82 */ /* 0x000e620000000a00 */
[----:B------:R-:W-:-:S05]  /*0a60*/  IADD3 R13, PT, PT, R0, R13, RZ ;  /* 0x0000000d000d7210 */ /* 0x000fca0007ffe0ff */
[----:B-1----:R-:W-:-:S05]  /*0a70*/  IMAD.WIDE R2, R13, 0x4, R2 ;  /* 0x000000040d027825 */ /* 0x002fca00078e0202 */
[----:B0-----:R-:W-:Y:S01]  /*0a80*/  STG.E desc[UR18][R2.64], R12 ;  /* 0x0000000c02007986 */ /* 0x001fe2000c101912 */
[----:B------:R-:W-:Y:S05]  /*0a90*/  EXIT ;  /* 0x000000000000794d */ /* 0x000fea0003800000 */
.L_x_4:
[----:B------:R-:W-:-:S00]  /*0aa0*/  BRA `(.L_x_4) ;  /* 0xfffffffc00fc7947 */ /* 0x000fc0000383ffff */
[----:B------:R-:W-:-:S00]  /*0ab0*/  NOP ;  /* 0x0000000000007918 */ /* 0x000fc00000000000 */
        /* <DEDUP_REMOVED lines=12> */
.L_x_10:


//--------------------- .text._Z17matMulConditionalPKfS0_Pfi --------------------------
	.section	.text._Z17matMulConditionalPKfS0_Pfi,"ax",@progbits
	.align	128
        .global         _Z17matMulConditionalPKfS0_Pfi
        .type           _Z17matMulConditionalPKfS0_Pfi,@function
        .size           _Z17matMulConditionalPKfS0_Pfi,(.L_x_11 - _Z17matMulConditionalPKfS0_Pfi)
        .other          _Z17matMulConditionalPKfS0_Pfi,@"STO_CUDA_ENTRY STV_DEFAULT"
_Z17matMulConditionalPKfS0_Pfi:
.text._Z17matMulConditionalPKfS0_Pfi:
        /* <DEDUP_REMOVED lines=16> */
[----:B------:R-:W0:Y:S01]  /*0100*/  LDCU.64 UR18, c[0x0][0x358] ;  /* 0x00006b00ff1277ac */ /* 0x000e220008000a00 */
[----:B------:R-:W-:-:S04]  /*0110*/  UMOV UR4, URZ ;  /* 0x000000ff00047c82 */ /* 0x000fc80008000000 */
        /* <DEDUP_REMOVED lines=17> */
.L_x_6:
[----:B------:R-:W-:Y:S02]  /*0230*/  IMAD.MOV.U32 R23, RZ, RZ, 0x4 ;  /* 0x00000004ff177424 */ /* 0x000fe400078e00ff */
[----:B------:R-:W-:Y:S01]  /*0240*/  HFMA2 R11, -RZ, RZ, 0, 2.384185791015625e-07 ;  /* 0x00000004ff0b7431 */ /* 0x000fe200000001ff */
[----:B------:R-:W-:Y:S01]  /*0250*/  MOV R9, UR20 ;  /* 0x0000001400097c02 */ /* 0x000fe20008000f00 */
[----:B0-----:R-:W2:Y:S01]  /*0260*/  LDG.E R21, desc[UR18][R2.64+-0x10] ;  /* 0xfffff01202157981 */ /* 0x001ea2000c1e1900 */
[----:B------:R-:W-:-:S04]  /*0270*/  IMAD.WIDE R22, R14, R23, UR26 ;  /* 0x0000001a0e167e25 */ /* 0x000fc8000f8e0217 */
[----:B------:R-:W-:Y:S01]  /*0280*/  HFMA2 R7, -RZ, RZ, 0, 2.384185791015625e-07 ;  /* 0x00000004ff077431 */ /* 0x000fe200000001ff */
[----:B------:R-:W-:Y:S01]  /*0290*/  MOV R25, 0x4 ;  /* 0x0000000400197802 */ /* 0x000fe20000000f00 */
[----:B------:R-:W3:Y:S01]  /*02a0*/  LDG.E R19, desc[UR18][R2.64+-0xc] ;  /* 0xfffff41202137981 */ /* 0x000ee2000c1e1900 */
[----:B------:R-:W-:-:S03]  /*02b0*/  IMAD.WIDE R8, R9, 0x4, R22 ;  /* 0x0000000409087825 */ /* 0x000fc600078e0216 */
[----:B------:R-:W4:Y:S04]  /*02c0*/  LDG.E R17, desc[UR18][R2.64+-0x8] ;  /* 0xfffff81202117981 */ /* 0x000f28000c1e1900 */
[----:B------:R-:W2:Y:S01]  /*02d0*/  LDG.E R22, desc[UR18][R22.64] ;  /* 0x0000001216167981 */ /* 0x000ea2000c1e1900 */
[----:B------:R-:W-:-:S03]  /*02e0*/  IMAD.WIDE R10, R14, R11, UR6 ;  /* 0x000000060e0a7e25 */ /* 0x000fc6000f8e020b */
[----:B------:R-:W3:Y:S01]  /*02f0*/  LDG.E R20, desc[UR18][R8.64] ;  /* 0x0000001208147981 */ /* 0x000ee2000c1e1900 */
[C---:B------:R-:W-:Y:S01]  /*0300*/  IMAD.WIDE R24, R14.reuse, R25, UR8 ;  /* 0x000000080e187e25 */ /* 0x040fe2000f8e0219 */
[----:B------:R-:W-:Y:S02]  /*0310*/  MOV R5, 0x4 ;  /* 0x0000000400057802 */ /* 0x000fe40000000f00 */
[----:B------:R0:W4:Y:S01]  /*0320*/  LDG.E R18, desc[UR18][R10.64] ;  /* 0x000000120a127981 */ /* 0x000122000c1e1900 */
[----:B------:R-:W-:-:S03]  /*0330*/  IMAD.WIDE R6, R14, R7, UR10 ;  /* 0x0000000a0e067e25 */ /* 0x000fc6000f8e0207 */
[----:B------:R-:W5:Y:S01]  /*0340*/  LDG.E R16, desc[UR18][R24.64] ;  /* 0x0000001218107981 */ /* 0x000f62000c1e1900 */
[----:B------:R-:W-:-:S03]  /*0350*/  IMAD.MOV.U32 R27, RZ, RZ, 0x4 ;  /* 0x00000004ff1b7424 */ /* 0x000fc600078e00ff */
[----:B------:R-:W5:Y:S01]  /*0360*/  LDG.E R15, desc[UR18][R2.64+-0x4] ;  /* 0xfffffc12020f7981 */ /* 0x000f62000c1e1900 */
[----:B0-----:R-:W-:Y:S02]  /*0370*/  HFMA2 R11, -RZ, RZ, 0, 2.384185791015625e-07 ;  /* 0x00000004ff0b7431 */ /* 0x001fe400000001ff */
[C---:B------:R-:W-:Y:S01]  /*0380*/  IMAD.WIDE R4, R14.reuse, R5, UR12 ;  /* 0x0000000c0e047e25 */ /* 0x040fe2000f8e0205 */
[----:B------:R-:W5:Y:S04]  /*0390*/  LDG.E R6, desc[UR18][R6.64] ;  /* 0x0000001206067981 */ /* 0x000f68000c1e1900 */
[----:B------:R-:W5:Y:S01]  /*03a0*/  LDG.E R23, desc[UR18][R2.64] ;  /* 0x0000001202177981 */ /* 0x000f62000c1e1900 */
[----:B------:R-:W-:-:S03]  /*03b0*/  IMAD.WIDE R8, R14, R27, UR14 ;  /* 0x0000000e0e087e25 */ /* 0x000fc6000f8e021b */
[----:B------:R-:W5:Y:S01]  /*03c0*/  LDG.E R5, desc[UR18][R4.64] ;  /* 0x0000001204057981 */ /* 0x000f62000c1e1900 */
[----:B------:R-:W-:-:S03]  /*03d0*/  IMAD.WIDE R10, R14, R11, UR16 ;  /* 0x000000100e0a7e25 */ /* 0x000fc6000f8e020b */
[----:B------:R-:W5:Y:S04]  /*03e0*/  LDG.E R24, desc[UR18][R2.64+0x4] ;  /* 0x0000041202187981 */ /* 0x000f68000c1e1900 */
[----:B------:R-:W5:Y:S04]  /*03f0*/  LDG.E R8, desc[UR18][R8.64] ;  /* 0x0000001208087981 */ /* 0x000f68000c1e1900 */
[----:B------:R-:W5:Y:S04]  /*0400*/  LDG.E R25, desc[UR18][R2.64+0x8] ;  /* 0x0000081202197981 */ /* 0x000f68000c1e1900 */
[----:B------:R-:W5:Y:S04]  /*0410*/  LDG.E R10, desc[UR18][R10.64] ;  /* 0x000000120a0a7981 */ /* 0x000f68000c1e1900 */
[----:B------:R0:W5:Y:S01]  /*0420*/  LDG.E R27, desc[UR18][R2.64+0xc] ;  /* 0x00000c12021b7981 */ /* 0x000162000c1e1900 */
[----:B------:R-:W-:-:S04]  /*0430*/  UIADD3 UR4, UPT, UPT, UR4, 0x8, URZ ;  /* 0x0000000804047890 */ /* 0x000fc8000fffe0ff */
[----:B------:R-:W-:Y:S01]  /*0440*/  UISETP.NE.AND UP0, UPT, UR4, URZ, UPT ;  /* 0x000000ff0400728c */ /* 0x000fe2000bf05270 */
[----:B0-----:R-:W-:-:S04]  /*0450*/  IADD3 R2, P0, PT, R2, 0x20, RZ ;  /* 0x0000002002027810 */ /* 0x001fc80007f1e0ff */
[----:B------:R-:W-:Y:S01]  /*0460*/  IADD3.X R3, PT, PT, RZ, R3, RZ, P0, !PT ;  /* 0x00000003ff037210 */ /* 0x000fe200007fe4ff */
[----:B--2---:R-:W-:-:S04]  /*0470*/  FFMA R22, R21, R22, R12 ;  /* 0x0000001615167223 */ /* 0x004fc8000000000c */
[----:B---3--:R-:W-:-:S04]  /*0480*/  FFMA R20, R19, R20, R22 ;  /* 0x0000001413147223 */ /* 0x008fc80000000016 */
[----:B----4-:R-:W-:-:S04]  /*0490*/  FFMA R18, R17, R18, R20 ;  /* 0x0000001211127223 */ /* 0x010fc80000000014 */
[----:B-----5:R-:W-:-:S04]  /*04a0*/  FFMA R16, R15, R16, R18 ;  /* 0x000000100f107223 */ /* 0x020fc80000000012 */
[----:B------:R-:W-:-:S04]  /*04b0*/  FFMA R23, R23, R6, R16 ;  /* 0x0000000617177223 */ /* 0x000fc80000000010 */
[----:B------:R-:W-:Y:S01]  /*04c0*/  FFMA R24, R24, R5, R23 ;  /* 0x0000000518187223 */ /* 0x000fe20000000017 */
[----:B------:R-:W-:-:S03]  /*04d0*/  MOV R5, UR20 ;  /* 0x0000001400057c02 */ /* 0x000fc60008000f00 */
[----:B------:R-:W-:Y:S01]  /*04e0*/  FFMA R8, R25, R8, R24 ;  /* 0x0000000819087223 */ /* 0x000fe20000000018 */
[----:B------:R-:W-:-:S03]  /*04f0*/  LEA R14, R5, R14, 0x3 ;  /* 0x0000000e050e7211 */ /* 0x000fc600078e18ff */
[----:B------:R-:W-:Y:S01]  /*0500*/  FFMA R12, R27, R10, R8 ;  /* 0x0000000a1b0c7223 */ /* 0x000fe20000000008 */
[----:B------:R-:W-:Y:S06]  /*0510*/  BRA.U UP0, `(.L_x_6) ;  /* 0xfffffffd00447547 */ /* 0x000fec000b83ffff */
[----:B------:R-:W-:-:S12]  /*0520*/  ULOP3.LUT UR4, UR20, 0x7ffffff8, URZ, 0xc0, !UPT ;  /* 0x7ffffff814047892 */ /* 0x000fd8000f8ec0ff */
.L_x_5:
        /* <DEDUP_REMOVED lines=9> */
[----:B------:R-:W-:Y:S01]  /*05c0*/  MOV R9, UR4 ;  /* 0x0000000400097c02 */ /* 0x000fe20008000f00 */
[C---:B------:R-:W-:Y:S01]  /*05d0*/  VIADD R3, R13.reuse, UR4 ;  /* 0x000000040d037c36 */ /* 0x040fe20008000000 */
[----:B------:R-:W-:Y:S02]  /*05e0*/  IADD3 R10, P0, PT, R13, UR4, RZ ;  /* 0x000000040d0a7c10 */ /* 0x000fe4000ff1e0ff */
[----:B------:R-:W-:Y:S01]  /*05f0*/  MOV R11, UR20 ;  /* 0x00000014000b7c02 */ /* 0x000fe20008000f00 */
[----:B------:R-:W-:Y:S01]  /*0600*/  IMAD R9, R9, UR20, R0 ;  /* 0x0000001409097c24 */ /* 0x000fe2000f8e0200 */
[----:B------:R-:W3:Y:S01]  /*0610*/  LDC.64 R4, c[0x0][0x380] ;  /* 0x0000e000ff047b82 */ /* 0x000ee20000000a00 */
[----:B------:R-:W-:Y:S02]  /*0620*/  MOV R15, UR20 ;  /* 0x00000014000f7c02 */ /* 0x000fe40008000f00 */
        /* <DEDUP_REMOVED lines=22> */
.L_x_8:
        /* <DEDUP_REMOVED lines=21> */
[----:B---3--:R-:W-:Y:S01]  /*08e0*/  IMAD.U32 R8, RZ, RZ, UR12 ;  /* 0x0000000cff087e24 */ /* 0x008fe2000f8e00ff */
[C---:B--2---:R-:W-:Y:S01]  /*08f0*/  @P1 LEA R2, P2, R6.reuse, UR6, 0x2 ;  /* 0x0000000606021c11 */ /* 0x044fe2000f8410ff */
[----:B------:R-:W-:Y:S01]  /*0900*/  @P1 IMAD.WIDE R4, R3, 0x4, R4 ;  /* 0x0000000403041825 */ /* 0x000fe200078e0204 */
[----:B------:R-:W-:Y:S01]  /*0910*/  MOV R19, UR4 ;  /* 0x0000000400137c02 */ /* 0x000fe20008000f00 */
[----:B0-----:R-:W2:Y:S01]  /*0920*/  @P1 LDG.E R11, desc[UR18][R10.64] ;  /* 0x000000120a0b1981 */ /* 0x001ea2000c1e1900 */
[----:B------:R-:W-:Y:S02]  /*0930*/  @P1 LEA.HI.X R3, R6, UR7, R7, 0x2, P2 ;  /* 0x0000000706031c11 */ /* 0x000fe400090f1407 */
[----:B------:R-:W-:Y:S01]  /*0940*/  MOV R9, UR13 ;  /* 0x0000000d00097c02 */ /* 0x000fe20008000f00 */
[----:B------:R-:W-:Y:S01]  /*0950*/  @P1 IMAD.WIDE R14, R15, 0x4, R4 ;  /* 0x000000040f0e1825 */ /* 0x000fe200078e0204 */
[----:B------:R-:W-:Y:S01]  /*0960*/  @!P0 IADD3 R17, PT, PT, R13, UR4, RZ ;  /* 0x000000040d118c10 */ /* 0x000fe2000fffe0ff */
[----:B------:R-:W2:Y:S01]  /*0970*/  @P1 LDG.E R4, desc[UR18][R4.64] ;  /* 0x0000001204041981 */ /* 0x000ea2000c1e1900 */
[----:B------:R-:W-:Y:S01]  /*0980*/  MOV R6, UR14 ;  /* 0x0000000e00067c02 */ /* 0x000fe20008000f00 */
[----:B------:R-:W-:Y:S01]  /*0990*/  @!P0 IMAD R19, R19, UR20, R0 ;  /* 0x0000001413138c24 */ /* 0x000fe2000f8e0200 */
        /* <DEDUP_REMOVED lines=10> */
.L_x_7:
[----:B------:R-:W1:Y:S02]  /*0a40*/  S2R R2, SR_TID.X ;  /* 0x0000000000027919 */ /* 0x000e640000002100 */
[----:B-1----:R-:W-:-:S04]  /*0a50*/  LOP3.LUT R2, R2, 0x1, RZ, 0xc0, !PT ;  /* 0x0000000102027812 */ /* 0x002fc800078ec0ff */
[----:B------:R-:W-:-:S13]  /*0a60*/  ISETP.NE.U32.AND P0, PT, R2, 0x1, PT ;  /* 0x000000010200780c */ /* 0x000fda0003f05070 */
[----:B------:R-:W1:Y:S01]  /*0a70*/  @P0 LDC.64 R2, c[0x0][0x390] ;  /* 0x0000e400ff020b82 */ /* 0x000e620000000a00 */
[----:B------:R-:W-:-:S05]  /*0a80*/  @P0 IADD3 R5, PT, PT, R0, R13, RZ ;  /* 0x0000000d00050210 */ /* 0x000fca0007ffe0ff */
[----:B-1----:R-:W-:-:S05]  /*0a90*/  @P0 IMAD.WIDE R2, R5, 0x4, R2 ;  /* 0x0000000405020825 */ /* 0x002fca00078e0202 */
[----:B0-----:R0:W-:Y:S01]  /*0aa0*/  @P0 STG.E desc[UR18][R2.64], R12 ;  /* 0x0000000c02000986 */ /* 0x0011e2000c101912 */
[----:B------:R-:W-:Y:S05]  /*0ab0*/  @P0 EXIT ;  /* 0x000000000000094d */ /* 0x000fea0003800000 */
[----:B0-----:R-:W0:Y:S01]  /*0ac0*/  LDC.64 R2, c[0x0][0x390] ;  /* 0x0000e400ff027b82 */ /* 0x001e220000000a00 */
[----:B------:R-:W-:Y:S01]  /*0ad0*/  IADD3 R13, PT, PT, R0, R13, RZ ;  /* 0x0000000d000d7210 */ /* 0x000fe20007ffe0ff */
[----:B------:R-:W-:-:S04]  /*0ae0*/  FADD R5, R12, R12 ;  /* 0x0000000c0c057221 */ /* 0x000fc80000000000 */
[----:B0-----:R-:W-:-:S05]  /*0af0*/  IMAD.WIDE R2, R13, 0x4, R2 ;  /* 0x000000040d027825 */ /* 0x001fca00078e0202 */
[----:B------:R-:W-:Y:S01]  /*0b00*/  STG.E desc[UR18][R2.64], R5 ;  /* 0x0000000502007986 */ /* 0x000fe2000c101912 */
[----:B------:R-:W-:Y:S05]  /*0b10*/  EXIT ;  /* 0x000000000000794d */ /* 0x000fea0003800000 */
.L_x_9:
        /* <DEDUP_REMOVED lines=14> */
.L_x_11:


//--------------------- .nv.shared.reserved.0     --------------------------
	.section	.nv.shared.reserved.0,"aw",@nobits
	.weak		__nv_reservedSMEM_offset_0_alias
	.size		__nv_reservedSMEM_offset_0_alias, 0, 64
	.other		__nv_reservedSMEM_offset_0_alias,@"STO_CUDA_RESERVED_SHARED STV_DEFAULT"
__nv_reservedSMEM_offset_0_alias:
	.zero		0
	.zero		64


//--------------------- .nv.constant0._Z19matMulNoConditionalPKfS0_Pfi --------------------------
	.section	.nv.constant0._Z19matMulNoConditionalPKfS0_Pfi,"a",@progbits
	.sectionflags	@""
	.align	4
.nv.constant0._Z19matMulNoConditionalPKfS0_Pfi:
	.zero		924


//--------------------- .nv.constant0._Z17matMulConditionalPKfS0_Pfi --------------------------
	.section	.nv.constant0._Z17matMulConditionalPKfS0_Pfi,"a",@progbits
	.sectionflags	@""
	.align	4
.nv.constant0._Z17matMulConditionalPKfS0_Pfi:
	.zero		924


//--------------------- SYMBOLS --------------------------

	.type		.nv.reservedSmem.offset0,@object
	.size		.nv.reservedSmem.offset0,0x4
